	.headerflags	@"EF_CUDA_TEXMODE_UNIFIED EF_CUDA_64BIT_ADDRESS EF_CUDA_ACCELERATORS EF_CUDA_SM90 EF_CUDA_VIRTUAL_SM(EF_CUDA_SM90)"
	.elftype	@"ET_EXEC"


//--------------------- .nv.info                  --------------------------
	.section	.nv.info,"",@"SHT_CUDA_INFO"
	.align	4


	//----- nvinfo : EIATTR_REGCOUNT
	.align		4
        /*0000*/ 	.byte	0x04, 0x2f
        /*0002*/ 	.short	(.L_1 - .L_0)
	.align		4
.L_0:
        /*0004*/ 	.word	index@(triton_poi_fused_leaky_relu_0)
        /*0008*/ 	.word	0x00000008


	//----- nvinfo : EIATTR_MIN_STACK_SIZE
	.align		4
.L_1:
        /*000c*/ 	.byte	0x04, 0x12
        /*000e*/ 	.short	(.L_3 - .L_2)
	.align		4
.L_2:
        /*0010*/ 	.word	index@(triton_poi_fused_leaky_relu_0)
        /*0014*/ 	.word	0x00000000


	//----- nvinfo : EIATTR_FRAME_SIZE
	.align		4
.L_3:
        /*0018*/ 	.byte	0x04, 0x11
        /*001a*/ 	.short	(.L_5 - .L_4)
	.align		4
.L_4:
        /*001c*/ 	.word	index@(triton_poi_fused_leaky_relu_0)
        /*0020*/ 	.word	0x00000000


	//----- nvinfo : EIATTR_MIN_STACK_SIZE
	.align		4
.L_5:
        /*0024*/ 	.byte	0x04, 0x12
        /*0026*/ 	.short	(.L_7 - .L_6)
	.align		4
.L_6:
        /*0028*/ 	.word	index@(triton_poi_fused_leaky_relu_0)
        /*002c*/ 	.word	0x00000000
.L_7:


//--------------------- .nv.info.triton_poi_fused_leaky_relu_0 --------------------------
	.section	.nv.info.triton_poi_fused_leaky_relu_0,"",@"SHT_CUDA_INFO"
	.sectionflags	@""
	.align	4


	//----- nvinfo : EIATTR_CUDA_API_VERSION
	.align		4
        /*0000*/ 	.byte	0x04, 0x37
        /*0002*/ 	.short	(.L_9 - .L_8)
.L_8:
        /*0004*/ 	.word	0x0000007c


	//----- nvinfo : EIATTR_KPARAM_INFO
	.align		4
.L_9:
        /*0008*/ 	.byte	0x04, 0x17
        /*000a*/ 	.short	(.L_11 - .L_10)
.L_10:
        /*000c*/ 	.word	0x00000000
        /*0010*/ 	.short	0x0001
        /*0012*/ 	.short	0x0008
        /*0014*/ 	.byte	0x00, 0xf0, 0x11, 0x00


	//----- nvinfo : EIATTR_KPARAM_INFO
	.align		4
.L_11:
        /*0018*/ 	.byte	0x04, 0x17
        /*001a*/ 	.short	(.L_13 - .L_12)
.L_12:
        /*001c*/ 	.word	0x00000000
        /*0020*/ 	.short	0x0000
        /*0022*/ 	.short	0x0000
        /*0024*/ 	.byte	0x00, 0xf4, 0x21, 0x00


	//----- nvinfo : EIATTR_SPARSE_MMA_MASK
	.align		4
.L_13:
        /*0028*/ 	.byte	0x03, 0x50
        /*002a*/ 	.short	0x0000


	//----- nvinfo : EIATTR_MAXREG_COUNT
	.align		4
        /*002c*/ 	.byte	0x03, 0x1b
        /*002e*/ 	.short	0x00ff


	//----- nvinfo : EIATTR_EXIT_INSTR_OFFSETS
	.align		4
        /*0030*/ 	.byte	0x04, 0x1c
        /*0032*/ 	.short	(.L_15 - .L_14)


	//   ....[0]....
.L_14:
        /*0034*/ 	.word	0x00000100


	//   ....[1]....
        /*0038*/ 	.word	0x00000120


	//----- nvinfo : EIATTR_REQNTID
	.align		4
.L_15:
        /*003c*/ 	.byte	0x04, 0x10
        /*003e*/ 	.short	(.L_17 - .L_16)
.L_16:
        /*0040*/ 	.word	0x00000080
        /*0044*/ 	.word	0x00000001
        /*0048*/ 	.word	0x00000001


	//----- nvinfo : EIATTR_CRS_STACK_SIZE
	.align		4
.L_17:
        /*004c*/ 	.byte	0x04, 0x1e
        /*004e*/ 	.short	(.L_19 - .L_18)
.L_18:
        /*0050*/ 	.word	0x00000000


	//----- nvinfo : EIATTR_CBANK_PARAM_SIZE
	.align		4
.L_19:
        /*0054*/ 	.byte	0x03, 0x19
        /*0056*/ 	.short	0x000c


	//----- nvinfo : EIATTR_PARAM_CBANK
	.align		4
        /*0058*/ 	.byte	0x04, 0x0a
        /*005a*/ 	.short	(.L_21 - .L_20)
	.align		4
.L_20:
        /*005c*/ 	.word	index@(.nv.constant0.triton_poi_fused_leaky_relu_0)
        /*0060*/ 	.short	0x0210
        /*0062*/ 	.short	0x000c


	//----- nvinfo : EIATTR_SW_WAR
	.align		4
.L_21:
        /*0064*/ 	.byte	0x04, 0x36
        /*0066*/ 	.short	(.L_23 - .L_22)
.L_22:
        /*0068*/ 	.word	0x00000008
.L_23:


//--------------------- .nv.callgraph             --------------------------
	.section	.nv.callgraph,"",@"SHT_CUDA_CALLGRAPH"
	.align	4
	.sectionentsize	8
	.align		4
        /*0000*/ 	.word	0x00000000
	.align		4
        /*0004*/ 	.word	0xffffffff
	.align		4
        /*0008*/ 	.word	0x00000000
	.align		4
        /*000c*/ 	.word	0xfffffffe
	.align		4
        /*0010*/ 	.word	0x00000000
	.align		4
        /*0014*/ 	.word	0xfffffffd
	.align		4
        /*0018*/ 	.word	0x00000000
	.align		4
        /*001c*/ 	.word	0xfffffffc


//--------------------- .text.triton_poi_fused_leaky_relu_0 --------------------------
	.section	.text.triton_poi_fused_leaky_relu_0,"ax",@progbits
	.align	128
        .global         triton_poi_fused_leaky_relu_0
        .type           triton_poi_fused_leaky_relu_0,@function
        .size           triton_poi_fused_leaky_relu_0,(.L_x_3 - triton_poi_fused_leaky_relu_0)
        .other          triton_poi_fused_leaky_relu_0,@"STO_CUDA_ENTRY STV_DEFAULT"
triton_poi_fused_leaky_relu_0:
.text.triton_poi_fused_leaky_relu_0:
[----:B------:R-:W0:Y:S02]  /*0000*/  LDC R1, c[0x0][0x28] ;  /* 0x00000a00ff017b82 */ /* 0x000e240000000800 */
[----:B------:R-:W1:Y:S01]  /*0010*/  S2R R0, SR_TID.X ;  /* 0x0000000000007919 */ /* 0x000e620000002100 */
[----:B------:R-:W2:Y:S01]  /*0020*/  LDC.64 R2, c[0x0][0x210] ;  /* 0x00008400ff027b82 */ /* 0x000ea20000000a00 */
[----:B------:R-:W-:Y:S01]  /*0030*/  ULDC.64 UR4, c[0x0][0x208] ;  /* 0x0000820000047ab9 */ /* 0x000fe20000000a00 */
[----:B------:R-:W-:Y:S01]  /*0040*/  BSSY B0, `(.L_x_0) ;  /* 0x0000009000007945 */ /* 0x000fe20003800000 */
[----:B------:R-:W3:Y:S01]  /*0050*/  S2R R5, SR_CTAID.X ;  /* 0x0000000000057919 */ /* 0x000ee20000002500 */
[----:B-1----:R-:W-:-:S05]  /*0060*/  LOP3.LUT R0, R0, 0x7f, RZ, 0xc0, !PT ;  /* 0x0000007f00007812 */ /* 0x002fca00078ec0ff */
[----:B---3--:R-:W-:Y:S01]  /*0070*/  IMAD R5, R5, 0x80, R0 ;  /* 0x0000008005057824 */ /* 0x008fe200078e0200 */
[----:B------:R-:W-:-:S03]  /*0080*/  HFMA2.MMA R0, -RZ, RZ, 0, 0 ;  /* 0x00000000ff007435 */ /* 0x000fc600000001ff */
[C---:B--2---:R-:W-:Y:S01]  /*0090*/  IMAD.WIDE R2, R5.reuse, 0x4, R2 ;  /* 0x0000000405027825 */ /* 0x044fe200078e0202 */
[----:B------:R-:W-:-:S13]  /*00a0*/  ISETP.GE.AND P1, PT, R5, 0x100, PT ;  /* 0x000001000500780c */ /* 0x000fda0003f26270 */
[----:B------:R-:W-:Y:S05]  /*00b0*/  @P1 BRA `(.L_x_1) ;  /* 0x0000000000041947 */ /* 0x000fea0003800000 */
[----:B------:R1:W5:Y:S02]  /*00c0*/  LDG.E R0, desc[UR4][R2.64] ;  /* 0x0000000402007981 */ /* 0x000364000c1e1900 */
.L_x_1:
[----:B------:R-:W-:Y:S05]  /*00d0*/  BSYNC B0 ;  /* 0x0000000000007941 */ /* 0x000fea0003800000 */
.L_x_0:
[----:B-----5:R-:W-:-:S13]  /*00e0*/  FSETP.GT.AND P0, PT, R0, RZ, PT ;  /* 0x000000ff0000720b */ /* 0x020fda0003f04000 */
[----:B------:R-:W-:Y:S01]  /*00f0*/  @!P0 FMUL R0, R0, 0.10000000149011611938 ;  /* 0x3dcccccd00008820 */ /* 0x000fe20000400000 */
[----:B------:R-:W-:Y:S06]  /*0100*/  @P1 EXIT ;  /* 0x000000000000194d */ /* 0x000fec0003800000 */
[----:B------:R-:W-:Y:S01]  /*0110*/  STG.E desc[UR4][R2.64], R0 ;  /* 0x0000000002007986 */ /* 0x000fe2000c101904 */
[----:B------:R-:W-:Y:S05]  /*0120*/  EXIT ;  /* 0x000000000000794d */ /* 0x000fea0003800000 */
.L_x_2:
[----:B------:R-:W-:-:S00]  /*0130*/  BRA `(.L_x_2) ;  /* 0xfffffffc00fc7947 */ /* 0x000fc0000383ffff */
[----:B------:R-:W-:-:S00]  /*0140*/  NOP ;  /* 0x0000000000007918 */ /* 0x000fc00000000000 */
        /* <DEDUP_REMOVED lines=11> */
.L_x_3:


//--------------------- .nv.constant0.triton_poi_fused_leaky_relu_0 --------------------------
	.section	.nv.constant0.triton_poi_fused_leaky_relu_0,"a",@progbits
	.sectionflags	@""
	.align	4
.nv.constant0.triton_poi_fused_leaky_relu_0:
	.zero		540
